//
// Generated by NVIDIA NVVM Compiler
//
// Compiler Build ID: CL-36424714
// Cuda compilation tools, release 13.0, V13.0.88
// Based on NVVM 20.0.0
//

.version 9.0
.target sm_100
.address_size 64

	// .globl	_Z5vvmuliPfS_S_

.visible .entry _Z5vvmuliPfS_S_(
	.param .u32 _Z5vvmuliPfS_S__param_0,
	.param .u64 .ptr .align 1 _Z5vvmuliPfS_S__param_1,
	.param .u64 .ptr .align 1 _Z5vvmuliPfS_S__param_2,
	.param .u64 .ptr .align 1 _Z5vvmuliPfS_S__param_3
)
{
	.reg .pred 	%p<3>;
	.reg .b32 	%r<14>;
	.reg .b32 	%f<4>;
	.reg .b64 	%rd<11>;

	ld.param.u32 	%r6, [_Z5vvmuliPfS_S__param_0];
	ld.param.u64 	%rd4, [_Z5vvmuliPfS_S__param_1];
	ld.param.u64 	%rd5, [_Z5vvmuliPfS_S__param_2];
	ld.param.u64 	%rd6, [_Z5vvmuliPfS_S__param_3];
	mov.u32 	%r7, %ctaid.x;
	mov.u32 	%r1, %ntid.x;
	mov.u32 	%r8, %ntid.y;
	mov.u32 	%r9, %tid.x;
	mov.u32 	%r10, %tid.y;
	mad.lo.s32 	%r11, %r8, %r7, %r10;
	mad.lo.s32 	%r13, %r11, %r1, %r9;
	setp.ge.s32 	%p1, %r13, %r6;
	@%p1 bra 	$L__BB0_3;
	mov.u32 	%r12, %nctaid.x;
	mul.lo.s32 	%r3, %r1, %r12;
	cvta.to.global.u64 	%rd1, %rd4;
	cvta.to.global.u64 	%rd2, %rd5;
	cvta.to.global.u64 	%rd3, %rd6;
$L__BB0_2:
	mul.wide.s32 	%rd7, %r13, 4;
	add.s64 	%rd8, %rd1, %rd7;
	ld.global.f32 	%f1, [%rd8];
	add.s64 	%rd9, %rd2, %rd7;
	ld.global.f32 	%f2, [%rd9];
	mul.f32 	%f3, %f1, %f2;
	add.s64 	%rd10, %rd3, %rd7;
	st.global.f32 	[%rd10], %f3;
	add.s32 	%r13, %r13, %r3;
	setp.lt.s32 	%p2, %r13, %r6;
	@%p2 bra 	$L__BB0_2;
$L__BB0_3:
	ret;

}


// ===== COMPILED SASS (sm_100) =====

	.target	sm_100

	.elftype	@"ET_EXEC"


//--------------------- .note.nv.tkinfo           --------------------------
	.section	.note.nv.tkinfo,"",@"SHT_NOTE"
	.sectionflags	@"SHF_NOTE_NV_TKINFO"
	.tkinfo
        /*0018*/ 	.word	0x00000002
        /*0030*/ 	.string	""
        /*0030*/ 	.string	"ptxas"
        /*0030*/ 	.string	"Cuda compilation tools, release 13.0, V13.0.88"
        /*0030*/ 	.string	"Build cuda_13.0.r13.0/compiler.36424714_0"
        /*0030*/ 	.string	"-arch sm_100 -m 64 "



//--------------------- .note.nv.cuinfo           --------------------------
	.section	.note.nv.cuinfo,"",@"SHT_NOTE"
	.sectionflags	@"SHF_NOTE_NV_CUINFO"
        /*0018*/ 	.short	0x0002
        /*001a*/ 	.short	0x0064
        /*001c*/ 	.short	0x0082
	.zero		2


//--------------------- .nv.info                  --------------------------
	.section	.nv.info,"",@"SHT_CUDA_INFO"
	.align	4


	//----- nvinfo : EIATTR_REGCOUNT
	.align		4
        /*0000*/ 	.byte	0x04, 0x2f
        /*0002*/ 	.short	(.L_1 - .L_0)
	.align		4
.L_0:
        /*0004*/ 	.word	index@(_Z5vvmuliPfS_S_)
        /*0008*/ 	.word	0x00000012


	//----- nvinfo : EIATTR_FRAME_SIZE
	.align		4
.L_1:
        /*000c*/ 	.byte	0x04, 0x11
        /*000e*/ 	.short	(.L_3 - .L_2)
	.align		4
.L_2:
        /*0010*/ 	.word	index@(_Z5vvmuliPfS_S_)
        /*0014*/ 	.word	0x00000000


	//----- nvinfo : EIATTR_MIN_STACK_SIZE
	.align		4
.L_3:
        /*0018*/ 	.byte	0x04, 0x12
        /*001a*/ 	.short	(.L_5 - .L_4)
	.align		4
.L_4:
        /*001c*/ 	.word	index@(_Z5vvmuliPfS_S_)
        /*0020*/ 	.word	0x00000000
.L_5:


//--------------------- .nv.compat                --------------------------
	.section	.nv.compat,"",@"SHT_CUDA_COMPAT_INFO"
	.align	4
        /*0000*/ 	.byte	0x02, 0x09, 0x00, 0x00, 0x02, 0x02, 0x01, 0x00, 0x02, 0x05, 0x05, 0x00, 0x03, 0x07, 0x01, 0x01
        /*0010*/ 	.byte	0x02, 0x03, 0x00, 0x00, 0x02, 0x06, 0x01, 0x00, 0x04, 0x0b, 0x08, 0x00, 0x09, 0x00, 0x00, 0x00
        /*0020*/ 	.byte	0x00, 0x00, 0x00, 0x00


//--------------------- .nv.info._Z5vvmuliPfS_S_  --------------------------
	.section	.nv.info._Z5vvmuliPfS_S_,"",@"SHT_CUDA_INFO"
	.sectionflags	@""
	.align	4


	//----- nvinfo : EIATTR_CUDA_API_VERSION
	.align		4
        /*0000*/ 	.byte	0x04, 0x37
        /*0002*/ 	.short	(.L_7 - .L_6)
.L_6:
        /*0004*/ 	.word	0x00000082


	//----- nvinfo : EIATTR_KPARAM_INFO
	.align		4
.L_7:
        /*0008*/ 	.byte	0x04, 0x17
        /*000a*/ 	.short	(.L_9 - .L_8)
.L_8:
        /*000c*/ 	.word	0x00000000
        /*0010*/ 	.short	0x0003
        /*0012*/ 	.short	0x0018
        /*0014*/ 	.byte	0x00, 0xf5, 0x21, 0x00


	//----- nvinfo : EIATTR_KPARAM_INFO
	.align		4
.L_9:
        /*0018*/ 	.byte	0x04, 0x17
        /*001a*/ 	.short	(.L_11 - .L_10)
.L_10:
        /*001c*/ 	.word	0x00000000
        /*0020*/ 	.short	0x0002
        /*0022*/ 	.short	0x0010
        /*0024*/ 	.byte	0x00, 0xf5, 0x21, 0x00


	//----- nvinfo : EIATTR_KPARAM_INFO
	.align		4
.L_11:
        /*0028*/ 	.byte	0x04, 0x17
        /*002a*/ 	.short	(.L_13 - .L_12)
.L_12:
        /*002c*/ 	.word	0x00000000
        /*0030*/ 	.short	0x0001
        /*0032*/ 	.short	0x0008
        /*0034*/ 	.byte	0x00, 0xf5, 0x21, 0x00


	//----- nvinfo : EIATTR_KPARAM_INFO
	.align		4
.L_13:
        /*0038*/ 	.byte	0x04, 0x17
        /*003a*/ 	.short	(.L_15 - .L_14)
.L_14:
        /*003c*/ 	.word	0x00000000
        /*0040*/ 	.short	0x0000
        /*0042*/ 	.short	0x0000
        /*0044*/ 	.byte	0x00, 0xf0, 0x11, 0x00


	//----- nvinfo : EIATTR_SPARSE_MMA_MASK
	.align		4
.L_15:
        /*0048*/ 	.byte	0x03, 0x50
        /*004a*/ 	.short	0x0000


	//----- nvinfo : EIATTR_MAXREG_COUNT
	.align		4
        /*004c*/ 	.byte	0x03, 0x1b
        /*004e*/ 	.short	0x00ff


	//----- nvinfo : EIATTR_MERCURY_ISA_VERSION
	.align		4
        /*0050*/ 	.byte	0x03, 0x5f
        /*0052*/ 	.short	0x0101


	//----- nvinfo : EIATTR_VRC_CTA_INIT_COUNT
	.align		4
        /*0054*/ 	.byte	0x02, 0x4a
	.zero		1
	.zero		1


	//----- nvinfo : EIATTR_EXIT_INSTR_OFFSETS
	.align		4
        /*0058*/ 	.byte	0x04, 0x1c
        /*005a*/ 	.short	(.L_17 - .L_16)


	//   ....[0]....
.L_16:
        /*005c*/ 	.word	0x000000a0


	//   ....[1]....
        /*0060*/ 	.word	0x000001b0


	//----- nvinfo : EIATTR_CRS_STACK_SIZE
	.align		4
.L_17:
        /*0064*/ 	.byte	0x04, 0x1e
        /*0066*/ 	.short	(.L_19 - .L_18)
.L_18:
        /*0068*/ 	.word	0x00000000


	//----- nvinfo : EIATTR_CBANK_PARAM_SIZE
	.align		4
.L_19:
        /*006c*/ 	.byte	0x03, 0x19
        /*006e*/ 	.short	0x0020


	//----- nvinfo : EIATTR_PARAM_CBANK
	.align		4
        /*0070*/ 	.byte	0x04, 0x0a
        /*0072*/ 	.short	(.L_21 - .L_20)
	.align		4
.L_20:
        /*0074*/ 	.word	index@(.nv.constant0._Z5vvmuliPfS_S_)
        /*0078*/ 	.short	0x0380
        /*007a*/ 	.short	0x0020


	//----- nvinfo : EIATTR_SW_WAR
	.align		4
.L_21:
        /*007c*/ 	.byte	0x04, 0x36
        /*007e*/ 	.short	(.L_23 - .L_22)
.L_22:
        /*0080*/ 	.word	0x00000008
.L_23:


//--------------------- .nv.callgraph             --------------------------
	.section	.nv.callgraph,"",@"SHT_CUDA_CALLGRAPH"
	.align	4
	.sectionentsize	8
	.align		4
        /*0000*/ 	.word	0x00000000
	.align		4
        /*0004*/ 	.word	0xffffffff
	.align		4
        /*0008*/ 	.word	0x00000000
	.align		4
        /*000c*/ 	.word	0xfffffffe
	.align		4
        /*0010*/ 	.word	0x00000000
	.align		4
        /*0014*/ 	.word	0xfffffffd
	.align		4
        /*0018*/ 	.word	0x00000000
	.align		4
        /*001c*/ 	.word	0xfffffffc


//--------------------- .text._Z5vvmuliPfS_S_     --------------------------
	.section	.text._Z5vvmuliPfS_S_,"ax",@progbits
	.align	128
        .global         _Z5vvmuliPfS_S_
        .type           _Z5vvmuliPfS_S_,@function
        .size           _Z5vvmuliPfS_S_,(.L_x_2 - _Z5vvmuliPfS_S_)
        .other          _Z5vvmuliPfS_S_,@"STO_CUDA_ENTRY STV_DEFAULT"
_Z5vvmuliPfS_S_:
.text._Z5vvmuliPfS_S_:
[----:B------:R-:W-:Y:S01]  /*0000*/  LDC R1, c[0x0][0x37c] ;  /* 0x0000df00ff017b82 */ /* 0x000fe20000000800 */
[----:B------:R-:W0:Y:S01]  /*0010*/  S2R R5, SR_TID.Y ;  /* 0x0000000000057919 */ /* 0x000e220000002200 */
[----:B------:R-:W1:Y:S06]  /*0020*/  LDCU UR4, c[0x0][0x360] ;  /* 0x00006c00ff0477ac */ /* 0x000e6c0008000800 */
[----:B------:R-:W0:Y:S01]  /*0030*/  S2UR UR5, SR_CTAID.X ;  /* 0x00000000000579c3 */ /* 0x000e220000002500 */
[----:B------:R-:W1:Y:S01]  /*0040*/  S2R R3, SR_TID.X ;  /* 0x0000000000037919 */ /* 0x000e620000002100 */
[----:B------:R-:W2:Y:S06]  /*0050*/  LDCU UR8, c[0x0][0x380] ;  /* 0x00007000ff0877ac */ /* 0x000eac0008000800 */
[----:B------:R-:W0:Y:S02]  /*0060*/  LDC R0, c[0x0][0x364] ;  /* 0x0000d900ff007b82 */ /* 0x000e240000000800 */
[----:B0-----:R-:W-:-:S04]  /*0070*/  IMAD R0, R0, UR5, R5 ;  /* 0x0000000500007c24 */ /* 0x001fc8000f8e0205 */
[----:B-1----:R-:W-:-:S05]  /*0080*/  IMAD R0, R0, UR4, R3 ;  /* 0x0000000400007c24 */ /* 0x002fca000f8e0203 */
[----:B--2---:R-:W-:-:S13]  /*0090*/  ISETP.GE.AND P0, PT, R0, UR8, PT ;  /* 0x0000000800007c0c */ /* 0x004fda000bf06270 */
[----:B------:R-:W-:Y:S05]  /*00a0*/  @P0 EXIT ;  /* 0x000000000000094d */ /* 0x000fea0003800000 */
[----:B------:R-:W0:Y:S01]  /*00b0*/  LDC.64 R8, c[0x0][0x388] ;  /* 0x0000e200ff087b82 */ /* 0x000e220000000a00 */
[----:B------:R-:W1:Y:S01]  /*00c0*/  LDCU UR5, c[0x0][0x370] ;  /* 0x00006e00ff0577ac */ /* 0x000e620008000800 */
[----:B------:R-:W2:Y:S06]  /*00d0*/  LDCU.64 UR6, c[0x0][0x358] ;  /* 0x00006b00ff0677ac */ /* 0x000eac0008000a00 */
[----:B------:R-:W3:Y:S08]  /*00e0*/  LDC.64 R10, c[0x0][0x390] ;  /* 0x0000e400ff0a7b82 */ /* 0x000ef00000000a00 */
[----:B------:R-:W4:Y:S01]  /*00f0*/  LDC.64 R12, c[0x0][0x398] ;  /* 0x0000e600ff0c7b82 */ /* 0x000f220000000a00 */
[----:B-1----:R-:W-:-:S12]  /*0100*/  UIMAD UR4, UR4, UR5, URZ ;  /* 0x00000005040472a4 */ /* 0x002fd8000f8e02ff */
.L_x_0:
[----:B0-----:R-:W-:-:S04]  /*0110*/  IMAD.WIDE R2, R0, 0x4, R8 ;  /* 0x0000000400027825 */ /* 0x001fc800078e0208 */
[C---:B---3--:R-:W-:Y:S02]  /*0120*/  IMAD.WIDE R4, R0.reuse, 0x4, R10 ;  /* 0x0000000400047825 */ /* 0x048fe400078e020a */
[----:B--2---:R-:W2:Y:S04]  /*0130*/  LDG.E R2, desc[UR6][R2.64] ;  /* 0x0000000602027981 */ /* 0x004ea8000c1e1900 */
[----:B------:R-:W2:Y:S01]  /*0140*/  LDG.E R5, desc[UR6][R4.64] ;  /* 0x0000000604057981 */ /* 0x000ea2000c1e1900 */
[C---:B-1--4-:R-:W-:Y:S01]  /*0150*/  IMAD.WIDE R6, R0.reuse, 0x4, R12 ;  /* 0x0000000400067825 */ /* 0x052fe200078e020c */
[----:B------:R-:W-:-:S04]  /*0160*/  IADD3 R0, PT, PT, R0, UR4, RZ ;  /* 0x0000000400007c10 */ /* 0x000fc8000fffe0ff */
[----:B------:R-:W-:Y:S01]  /*0170*/  ISETP.GE.AND P0, PT, R0, UR8, PT ;  /* 0x0000000800007c0c */ /* 0x000fe2000bf06270 */
[----:B--2---:R-:W-:-:S05]  /*0180*/  FMUL R15, R2, R5 ;  /* 0x00000005020f7220 */ /* 0x004fca0000400000 */
[----:B------:R1:W-:Y:S07]  /*0190*/  STG.E desc[UR6][R6.64], R15 ;  /* 0x0000000f06007986 */ /* 0x0003ee000c101906 */
[----:B------:R-:W-:Y:S05]  /*01a0*/  @!P0 BRA `(.L_x_0) ;  /* 0xfffffffc00d88947 */ /* 0x000fea000383ffff */
[----:B------:R-:W-:Y:S05]  /*01b0*/  EXIT ;  /* 0x000000000000794d */ /* 0x000fea0003800000 */
.L_x_1:
[----:B------:R-:W-:-:S00]  /*01c0*/  BRA `(.L_x_1) ;  /* 0xfffffffc00fc7947 */ /* 0x000fc0000383ffff */
[----:B------:R-:W-:-:S00]  /*01d0*/  NOP ;  /* 0x0000000000007918 */ /* 0x000fc00000000000 */
        /* <DEDUP_REMOVED lines=10> */
.L_x_2:


//--------------------- .nv.shared.reserved.0     --------------------------
	.section	.nv.shared.reserved.0,"aw",@nobits
	.weak		__nv_reservedSMEM_offset_0_alias
	.size		__nv_reservedSMEM_offset_0_alias, 0, 64
	.other		__nv_reservedSMEM_offset_0_alias,@"STO_CUDA_RESERVED_SHARED STV_DEFAULT"
__nv_reservedSMEM_offset_0_alias:
	.zero		0
	.zero		64


//--------------------- .nv.constant0._Z5vvmuliPfS_S_ --------------------------
	.section	.nv.constant0._Z5vvmuliPfS_S_,"a",@progbits
	.sectionflags	@""
	.align	4
.nv.constant0._Z5vvmuliPfS_S_:
	.zero		928


//--------------------- SYMBOLS --------------------------

	.type		.nv.reservedSmem.offset0,@object
	.size		.nv.reservedSmem.offset0,0x4
